//
// Generated by NVIDIA NVVM Compiler
//
// Compiler Build ID: CL-36424714
// Cuda compilation tools, release 13.0, V13.0.88
// Based on NVVM 20.0.0
//

.version 9.0
.target sm_100
.address_size 64

	// .globl	_Z7reduce0PiS_
.extern .shared .align 16 .b8 sdata[];

.visible .entry _Z7reduce0PiS_(
	.param .u64 .ptr .align 1 _Z7reduce0PiS__param_0,
	.param .u64 .ptr .align 1 _Z7reduce0PiS__param_1
)
{
	.reg .pred 	%p<5>;
	.reg .b32 	%r<21>;
	.reg .b64 	%rd<9>;

	ld.param.u64 	%rd2, [_Z7reduce0PiS__param_0];
	ld.param.u64 	%rd1, [_Z7reduce0PiS__param_1];
	cvta.to.global.u64 	%rd3, %rd2;
	mov.u32 	%r1, %tid.x;
	mov.u32 	%r2, %ctaid.x;
	mov.u32 	%r3, %ntid.x;
	mad.lo.s32 	%r7, %r2, %r3, %r1;
	mul.wide.u32 	%rd4, %r7, 4;
	add.s64 	%rd5, %rd3, %rd4;
	ld.global.u32 	%r8, [%rd5];
	shl.b32 	%r9, %r1, 2;
	mov.u32 	%r10, sdata;
	add.s32 	%r4, %r10, %r9;
	st.shared.u32 	[%r4], %r8;
	bar.sync 	0;
	setp.lt.u32 	%p1, %r3, 2;
	@%p1 bra 	$L__BB0_5;
	mov.b32 	%r20, 1;
$L__BB0_2:
	shl.b32 	%r6, %r20, 1;
	add.s32 	%r12, %r6, -1;
	and.b32  	%r13, %r12, %r1;
	setp.ne.s32 	%p2, %r13, 0;
	@%p2 bra 	$L__BB0_4;
	shl.b32 	%r14, %r20, 2;
	add.s32 	%r15, %r4, %r14;
	ld.shared.u32 	%r16, [%r15];
	ld.shared.u32 	%r17, [%r4];
	add.s32 	%r18, %r17, %r16;
	st.shared.u32 	[%r4], %r18;
$L__BB0_4:
	bar.sync 	0;
	setp.lt.u32 	%p3, %r6, %r3;
	mov.u32 	%r20, %r6;
	@%p3 bra 	$L__BB0_2;
$L__BB0_5:
	setp.ne.s32 	%p4, %r1, 0;
	@%p4 bra 	$L__BB0_7;
	ld.shared.u32 	%r19, [sdata];
	cvta.to.global.u64 	%rd6, %rd1;
	mul.wide.u32 	%rd7, %r2, 4;
	add.s64 	%rd8, %rd6, %rd7;
	st.global.u32 	[%rd8], %r19;
$L__BB0_7:
	ret;

}
	// .globl	_Z7reduce1PiS_
.visible .entry _Z7reduce1PiS_(
	.param .u64 .ptr .align 1 _Z7reduce1PiS__param_0,
	.param .u64 .ptr .align 1 _Z7reduce1PiS__param_1
)
{
	.reg .pred 	%p<5>;
	.reg .b32 	%r<24>;
	.reg .b64 	%rd<9>;

	ld.param.u64 	%rd2, [_Z7reduce1PiS__param_0];
	ld.param.u64 	%rd1, [_Z7reduce1PiS__param_1];
	cvta.to.global.u64 	%rd3, %rd2;
	mov.u32 	%r1, %tid.x;
	mov.u32 	%r2, %ctaid.x;
	mov.u32 	%r3, %ntid.x;
	mad.lo.s32 	%r7, %r2, %r3, %r1;
	mul.wide.u32 	%rd4, %r7, 4;
	add.s64 	%rd5, %rd3, %rd4;
	ld.global.u32 	%r8, [%rd5];
	shl.b32 	%r9, %r1, 2;
	mov.u32 	%r10, sdata;
	add.s32 	%r11, %r10, %r9;
	st.shared.u32 	[%r11], %r8;
	bar.sync 	0;
	setp.lt.u32 	%p1, %r3, 2;
	@%p1 bra 	$L__BB1_5;
	mov.b32 	%r23, 1;
$L__BB1_2:
	shl.b32 	%r5, %r23, 1;
	mul.lo.s32 	%r6, %r5, %r1;
	setp.ge.u32 	%p2, %r6, %r3;
	@%p2 bra 	$L__BB1_4;
	add.s32 	%r13, %r6, %r23;
	shl.b32 	%r14, %r13, 2;
	add.s32 	%r16, %r10, %r14;
	ld.shared.u32 	%r17, [%r16];
	shl.b32 	%r18, %r6, 2;
	add.s32 	%r19, %r10, %r18;
	ld.shared.u32 	%r20, [%r19];
	add.s32 	%r21, %r20, %r17;
	st.shared.u32 	[%r19], %r21;
$L__BB1_4:
	bar.sync 	0;
	setp.lt.u32 	%p3, %r5, %r3;
	mov.u32 	%r23, %r5;
	@%p3 bra 	$L__BB1_2;
$L__BB1_5:
	setp.ne.s32 	%p4, %r1, 0;
	@%p4 bra 	$L__BB1_7;
	ld.shared.u32 	%r22, [sdata];
	cvta.to.global.u64 	%rd6, %rd1;
	mul.wide.u32 	%rd7, %r2, 4;
	add.s64 	%rd8, %rd6, %rd7;
	st.global.u32 	[%rd8], %r22;
$L__BB1_7:
	ret;

}
	// .globl	_Z7reduce2PiS_
.visible .entry _Z7reduce2PiS_(
	.param .u64 .ptr .align 1 _Z7reduce2PiS__param_0,
	.param .u64 .ptr .align 1 _Z7reduce2PiS__param_1
)
{
	.reg .pred 	%p<5>;
	.reg .b32 	%r<18>;
	.reg .b64 	%rd<9>;

	ld.param.u64 	%rd2, [_Z7reduce2PiS__param_0];
	ld.param.u64 	%rd1, [_Z7reduce2PiS__param_1];
	cvta.to.global.u64 	%rd3, %rd2;
	mov.u32 	%r1, %tid.x;
	mov.u32 	%r2, %ctaid.x;
	mov.u32 	%r17, %ntid.x;
	mad.lo.s32 	%r7, %r2, %r17, %r1;
	mul.wide.u32 	%rd4, %r7, 4;
	add.s64 	%rd5, %rd3, %rd4;
	ld.global.u32 	%r8, [%rd5];
	shl.b32 	%r9, %r1, 2;
	mov.u32 	%r10, sdata;
	add.s32 	%r4, %r10, %r9;
	st.shared.u32 	[%r4], %r8;
	bar.sync 	0;
	setp.lt.u32 	%p1, %r17, 2;
	@%p1 bra 	$L__BB2_4;
$L__BB2_1:
	shr.u32 	%r6, %r17, 1;
	setp.ge.u32 	%p2, %r1, %r6;
	@%p2 bra 	$L__BB2_3;
	shl.b32 	%r11, %r6, 2;
	add.s32 	%r12, %r4, %r11;
	ld.shared.u32 	%r13, [%r12];
	ld.shared.u32 	%r14, [%r4];
	add.s32 	%r15, %r14, %r13;
	st.shared.u32 	[%r4], %r15;
$L__BB2_3:
	bar.sync 	0;
	setp.gt.u32 	%p3, %r17, 3;
	mov.u32 	%r17, %r6;
	@%p3 bra 	$L__BB2_1;
$L__BB2_4:
	setp.ne.s32 	%p4, %r1, 0;
	@%p4 bra 	$L__BB2_6;
	ld.shared.u32 	%r16, [sdata];
	cvta.to.global.u64 	%rd6, %rd1;
	mul.wide.u32 	%rd7, %r2, 4;
	add.s64 	%rd8, %rd6, %rd7;
	st.global.u32 	[%rd8], %r16;
$L__BB2_6:
	ret;

}
	// .globl	_Z7reduce3PiS_
.visible .entry _Z7reduce3PiS_(
	.param .u64 .ptr .align 1 _Z7reduce3PiS__param_0,
	.param .u64 .ptr .align 1 _Z7reduce3PiS__param_1
)
{
	.reg .pred 	%p<5>;
	.reg .b32 	%r<23>;
	.reg .b64 	%rd<11>;

	ld.param.u64 	%rd2, [_Z7reduce3PiS__param_0];
	ld.param.u64 	%rd1, [_Z7reduce3PiS__param_1];
	cvta.to.global.u64 	%rd3, %rd2;
	mov.u32 	%r1, %tid.x;
	mov.u32 	%r2, %ctaid.x;
	mov.u32 	%r22, %ntid.x;
	mul.lo.s32 	%r7, %r22, %r2;
	shl.b32 	%r8, %r7, 1;
	add.s32 	%r9, %r8, %r1;
	mul.wide.u32 	%rd4, %r9, 4;
	add.s64 	%rd5, %rd3, %rd4;
	ld.global.u32 	%r10, [%rd5];
	add.s32 	%r11, %r9, %r22;
	mul.wide.u32 	%rd6, %r11, 4;
	add.s64 	%rd7, %rd3, %rd6;
	ld.global.u32 	%r12, [%rd7];
	add.s32 	%r13, %r12, %r10;
	shl.b32 	%r14, %r1, 2;
	mov.u32 	%r15, sdata;
	add.s32 	%r4, %r15, %r14;
	st.shared.u32 	[%r4], %r13;
	bar.sync 	0;
	setp.lt.u32 	%p1, %r22, 2;
	@%p1 bra 	$L__BB3_4;
$L__BB3_1:
	shr.u32 	%r6, %r22, 1;
	setp.ge.u32 	%p2, %r1, %r6;
	@%p2 bra 	$L__BB3_3;
	shl.b32 	%r16, %r6, 2;
	add.s32 	%r17, %r4, %r16;
	ld.shared.u32 	%r18, [%r17];
	ld.shared.u32 	%r19, [%r4];
	add.s32 	%r20, %r19, %r18;
	st.shared.u32 	[%r4], %r20;
$L__BB3_3:
	bar.sync 	0;
	setp.gt.u32 	%p3, %r22, 3;
	mov.u32 	%r22, %r6;
	@%p3 bra 	$L__BB3_1;
$L__BB3_4:
	setp.ne.s32 	%p4, %r1, 0;
	@%p4 bra 	$L__BB3_6;
	ld.shared.u32 	%r21, [sdata];
	cvta.to.global.u64 	%rd8, %rd1;
	mul.wide.u32 	%rd9, %r2, 4;
	add.s64 	%rd10, %rd8, %rd9;
	st.global.u32 	[%rd10], %r21;
$L__BB3_6:
	ret;

}
	// .globl	_Z7reduce4PiS_
.visible .entry _Z7reduce4PiS_(
	.param .u64 .ptr .align 1 _Z7reduce4PiS__param_0,
	.param .u64 .ptr .align 1 _Z7reduce4PiS__param_1
)
{
	.reg .pred 	%p<6>;
	.reg .b32 	%r<39>;
	.reg .b64 	%rd<11>;

	ld.param.u64 	%rd2, [_Z7reduce4PiS__param_0];
	ld.param.u64 	%rd1, [_Z7reduce4PiS__param_1];
	cvta.to.global.u64 	%rd3, %rd2;
	mov.u32 	%r1, %tid.x;
	mov.u32 	%r2, %ctaid.x;
	mov.u32 	%r38, %ntid.x;
	mad.lo.s32 	%r7, %r2, %r38, %r1;
	mul.wide.u32 	%rd4, %r7, 4;
	add.s64 	%rd5, %rd3, %rd4;
	ld.global.u32 	%r8, [%rd5];
	add.s32 	%r9, %r7, %r38;
	mul.wide.u32 	%rd6, %r9, 4;
	add.s64 	%rd7, %rd3, %rd6;
	ld.global.u32 	%r10, [%rd7];
	add.s32 	%r11, %r10, %r8;
	shl.b32 	%r12, %r1, 2;
	mov.u32 	%r13, sdata;
	add.s32 	%r4, %r13, %r12;
	st.shared.u32 	[%r4], %r11;
	bar.sync 	0;
	setp.lt.u32 	%p1, %r38, 66;
	@%p1 bra 	$L__BB4_4;
$L__BB4_1:
	shr.u32 	%r6, %r38, 1;
	setp.ge.u32 	%p2, %r1, %r6;
	@%p2 bra 	$L__BB4_3;
	shl.b32 	%r14, %r6, 2;
	add.s32 	%r15, %r4, %r14;
	ld.shared.u32 	%r16, [%r15];
	ld.shared.u32 	%r17, [%r4];
	add.s32 	%r18, %r17, %r16;
	st.shared.u32 	[%r4], %r18;
$L__BB4_3:
	bar.sync 	0;
	setp.gt.u32 	%p3, %r38, 131;
	mov.u32 	%r38, %r6;
	@%p3 bra 	$L__BB4_1;
$L__BB4_4:
	setp.gt.u32 	%p4, %r1, 31;
	@%p4 bra 	$L__BB4_7;
	ld.volatile.shared.u32 	%r19, [%r4+128];
	ld.volatile.shared.u32 	%r20, [%r4];
	add.s32 	%r21, %r20, %r19;
	st.volatile.shared.u32 	[%r4], %r21;
	ld.volatile.shared.u32 	%r22, [%r4+64];
	ld.volatile.shared.u32 	%r23, [%r4];
	add.s32 	%r24, %r23, %r22;
	st.volatile.shared.u32 	[%r4], %r24;
	ld.volatile.shared.u32 	%r25, [%r4+32];
	ld.volatile.shared.u32 	%r26, [%r4];
	add.s32 	%r27, %r26, %r25;
	st.volatile.shared.u32 	[%r4], %r27;
	ld.volatile.shared.u32 	%r28, [%r4+16];
	ld.volatile.shared.u32 	%r29, [%r4];
	add.s32 	%r30, %r29, %r28;
	st.volatile.shared.u32 	[%r4], %r30;
	ld.volatile.shared.u32 	%r31, [%r4+8];
	ld.volatile.shared.u32 	%r32, [%r4];
	add.s32 	%r33, %r32, %r31;
	st.volatile.shared.u32 	[%r4], %r33;
	ld.volatile.shared.u32 	%r34, [%r4+4];
	ld.volatile.shared.u32 	%r35, [%r4];
	add.s32 	%r36, %r35, %r34;
	st.volatile.shared.u32 	[%r4], %r36;
	setp.ne.s32 	%p5, %r1, 0;
	@%p5 bra 	$L__BB4_7;
	ld.shared.u32 	%r37, [sdata];
	cvta.to.global.u64 	%rd8, %rd1;
	mul.wide.u32 	%rd9, %r2, 4;
	add.s64 	%rd10, %rd8, %rd9;
	st.global.u32 	[%rd10], %r37;
$L__BB4_7:
	ret;

}


// ===== COMPILED SASS (sm_100) =====

	.target	sm_100

	.elftype	@"ET_EXEC"


//--------------------- .note.nv.tkinfo           --------------------------
	.section	.note.nv.tkinfo,"",@"SHT_NOTE"
	.sectionflags	@"SHF_NOTE_NV_TKINFO"
	.tkinfo
        /*0018*/ 	.word	0x00000002
        /*0030*/ 	.string	""
        /*0030*/ 	.string	"ptxas"
        /*0030*/ 	.string	"Cuda compilation tools, release 13.0, V13.0.88"
        /*0030*/ 	.string	"Build cuda_13.0.r13.0/compiler.36424714_0"
        /*0030*/ 	.string	"-arch sm_100 -m 64 "



//--------------------- .note.nv.cuinfo           --------------------------
	.section	.note.nv.cuinfo,"",@"SHT_NOTE"
	.sectionflags	@"SHF_NOTE_NV_CUINFO"
        /*0018*/ 	.short	0x0002
        /*001a*/ 	.short	0x0064
        /*001c*/ 	.short	0x0082
	.zero		2


//--------------------- .nv.info                  --------------------------
	.section	.nv.info,"",@"SHT_CUDA_INFO"
	.align	4


	//----- nvinfo : EIATTR_REGCOUNT
	.align		4
        /*0000*/ 	.byte	0x04, 0x2f
        /*0002*/ 	.short	(.L_1 - .L_0)
	.align		4
.L_0:
        /*0004*/ 	.word	index@(_Z7reduce0PiS_)
        /*0008*/ 	.word	0x0000000b


	//----- nvinfo : EIATTR_FRAME_SIZE
	.align		4
.L_1:
        /*000c*/ 	.byte	0x04, 0x11
        /*000e*/ 	.short	(.L_3 - .L_2)
	.align		4
.L_2:
        /*0010*/ 	.word	index@(_Z7reduce0PiS_)
        /*0014*/ 	.word	0x00000000


	//----- nvinfo : EIATTR_REGCOUNT
	.align		4
.L_3:
        /*0018*/ 	.byte	0x04, 0x2f
        /*001a*/ 	.short	(.L_5 - .L_4)
	.align		4
.L_4:
        /*001c*/ 	.word	index@(_Z7reduce1PiS_)
        /*0020*/ 	.word	0x0000000a


	//----- nvinfo : EIATTR_FRAME_SIZE
	.align		4
.L_5:
        /*0024*/ 	.byte	0x04, 0x11
        /*0026*/ 	.short	(.L_7 - .L_6)
	.align		4
.L_6:
        /*0028*/ 	.word	index@(_Z7reduce1PiS_)
        /*002c*/ 	.word	0x00000000


	//----- nvinfo : EIATTR_REGCOUNT
	.align		4
.L_7:
        /*0030*/ 	.byte	0x04, 0x2f
        /*0032*/ 	.short	(.L_9 - .L_8)
	.align		4
.L_8:
        /*0034*/ 	.word	index@(_Z7reduce2PiS_)
        /*0038*/ 	.word	0x0000000b


	//----- nvinfo : EIATTR_FRAME_SIZE
	.align		4
.L_9:
        /*003c*/ 	.byte	0x04, 0x11
        /*003e*/ 	.short	(.L_11 - .L_10)
	.align		4
.L_10:
        /*0040*/ 	.word	index@(_Z7reduce2PiS_)
        /*0044*/ 	.word	0x00000000


	//----- nvinfo : EIATTR_REGCOUNT
	.align		4
.L_11:
        /*0048*/ 	.byte	0x04, 0x2f
        /*004a*/ 	.short	(.L_13 - .L_12)
	.align		4
.L_12:
        /*004c*/ 	.word	index@(_Z7reduce3PiS_)
        /*0050*/ 	.word	0x0000000e


	//----- nvinfo : EIATTR_FRAME_SIZE
	.align		4
.L_13:
        /*0054*/ 	.byte	0x04, 0x11
        /*0056*/ 	.short	(.L_15 - .L_14)
	.align		4
.L_14:
        /*0058*/ 	.word	index@(_Z7reduce3PiS_)
        /*005c*/ 	.word	0x00000000


	//----- nvinfo : EIATTR_REGCOUNT
	.align		4
.L_15:
        /*0060*/ 	.byte	0x04, 0x2f
        /*0062*/ 	.short	(.L_17 - .L_16)
	.align		4
.L_16:
        /*0064*/ 	.word	index@(_Z7reduce4PiS_)
        /*0068*/ 	.word	0x0000000e


	//----- nvinfo : EIATTR_FRAME_SIZE
	.align		4
.L_17:
        /*006c*/ 	.byte	0x04, 0x11
        /*006e*/ 	.short	(.L_19 - .L_18)
	.align		4
.L_18:
        /*0070*/ 	.word	index@(_Z7reduce4PiS_)
        /*0074*/ 	.word	0x00000000


	//----- nvinfo : EIATTR_MIN_STACK_SIZE
	.align		4
.L_19:
        /*0078*/ 	.byte	0x04, 0x12
        /*007a*/ 	.short	(.L_21 - .L_20)
	.align		4
.L_20:
        /*007c*/ 	.word	index@(_Z7reduce4PiS_)
        /*0080*/ 	.word	0x00000000


	//----- nvinfo : EIATTR_MIN_STACK_SIZE
	.align		4
.L_21:
        /*0084*/ 	.byte	0x04, 0x12
        /*0086*/ 	.short	(.L_23 - .L_22)
	.align		4
.L_22:
        /*0088*/ 	.word	index@(_Z7reduce3PiS_)
        /*008c*/ 	.word	0x00000000


	//----- nvinfo : EIATTR_MIN_STACK_SIZE
	.align		4
.L_23:
        /*0090*/ 	.byte	0x04, 0x12
        /*0092*/ 	.short	(.L_25 - .L_24)
	.align		4
.L_24:
        /*0094*/ 	.word	index@(_Z7reduce2PiS_)
        /*0098*/ 	.word	0x00000000


	//----- nvinfo : EIATTR_MIN_STACK_SIZE
	.align		4
.L_25:
        /*009c*/ 	.byte	0x04, 0x12
        /*009e*/ 	.short	(.L_27 - .L_26)
	.align		4
.L_26:
        /*00a0*/ 	.word	index@(_Z7reduce1PiS_)
        /*00a4*/ 	.word	0x00000000


	//----- nvinfo : EIATTR_MIN_STACK_SIZE
	.align		4
.L_27:
        /*00a8*/ 	.byte	0x04, 0x12
        /*00aa*/ 	.short	(.L_29 - .L_28)
	.align		4
.L_28:
        /*00ac*/ 	.word	index@(_Z7reduce0PiS_)
        /*00b0*/ 	.word	0x00000000
.L_29:


//--------------------- .nv.compat                --------------------------
	.section	.nv.compat,"",@"SHT_CUDA_COMPAT_INFO"
	.align	4
        /*0000*/ 	.byte	0x02, 0x09, 0x00, 0x00, 0x02, 0x02, 0x01, 0x00, 0x02, 0x05, 0x05, 0x00, 0x03, 0x07, 0x01, 0x01
        /*0010*/ 	.byte	0x02, 0x03, 0x00, 0x00, 0x02, 0x06, 0x01, 0x00, 0x04, 0x0b, 0x08, 0x00, 0x09, 0x00, 0x00, 0x00
        /*0020*/ 	.byte	0x00, 0x00, 0x00, 0x00


//--------------------- .nv.info._Z7reduce4PiS_   --------------------------
	.section	.nv.info._Z7reduce4PiS_,"",@"SHT_CUDA_INFO"
	.sectionflags	@""
	.align	4


	//----- nvinfo : EIATTR_CUDA_API_VERSION
	.align		4
        /*0000*/ 	.byte	0x04, 0x37
        /*0002*/ 	.short	(.L_31 - .L_30)
.L_30:
        /*0004*/ 	.word	0x00000082


	//----- nvinfo : EIATTR_KPARAM_INFO
	.align		4
.L_31:
        /*0008*/ 	.byte	0x04, 0x17
        /*000a*/ 	.short	(.L_33 - .L_32)
.L_32:
        /*000c*/ 	.word	0x00000000
        /*0010*/ 	.short	0x0001
        /*0012*/ 	.short	0x0008
        /*0014*/ 	.byte	0x00, 0xf5, 0x21, 0x00


	//----- nvinfo : EIATTR_KPARAM_INFO
	.align		4
.L_33:
        /*0018*/ 	.byte	0x04, 0x17
        /*001a*/ 	.short	(.L_35 - .L_34)
.L_34:
        /*001c*/ 	.word	0x00000000
        /*0020*/ 	.short	0x0000
        /*0022*/ 	.short	0x0000
        /*0024*/ 	.byte	0x00, 0xf5, 0x21, 0x00


	//----- nvinfo : EIATTR_SPARSE_MMA_MASK
	.align		4
.L_35:
        /*0028*/ 	.byte	0x03, 0x50
        /*002a*/ 	.short	0x0000


	//----- nvinfo : EIATTR_MAXREG_COUNT
	.align		4
        /*002c*/ 	.byte	0x03, 0x1b
        /*002e*/ 	.short	0x00ff


	//----- nvinfo : EIATTR_NUM_BARRIERS
	.align		4
        /*0030*/ 	.byte	0x02, 0x4c
        /*0032*/ 	.byte	0x01
	.zero		1


	//----- nvinfo : EIATTR_MERCURY_ISA_VERSION
	.align		4
        /*0034*/ 	.byte	0x03, 0x5f
        /*0036*/ 	.short	0x0101


	//----- nvinfo : EIATTR_VRC_CTA_INIT_COUNT
	.align		4
        /*0038*/ 	.byte	0x02, 0x4a
	.zero		1
	.zero		1


	//----- nvinfo : EIATTR_EXIT_INSTR_OFFSETS
	.align		4
        /*003c*/ 	.byte	0x04, 0x1c
        /*003e*/ 	.short	(.L_37 - .L_36)


	//   ....[0]....
.L_36:
        /*0040*/ 	.word	0x00000220


	//   ....[1]....
        /*0044*/ 	.word	0x000003c0


	//   ....[2]....
        /*0048*/ 	.word	0x00000440


	//----- nvinfo : EIATTR_CBANK_PARAM_SIZE
	.align		4
.L_37:
        /*004c*/ 	.byte	0x03, 0x19
        /*004e*/ 	.short	0x0010


	//----- nvinfo : EIATTR_PARAM_CBANK
	.align		4
        /*0050*/ 	.byte	0x04, 0x0a
        /*0052*/ 	.short	(.L_39 - .L_38)
	.align		4
.L_38:
        /*0054*/ 	.word	index@(.nv.constant0._Z7reduce4PiS_)
        /*0058*/ 	.short	0x0380
        /*005a*/ 	.short	0x0010


	//----- nvinfo : EIATTR_SW_WAR
	.align		4
.L_39:
        /*005c*/ 	.byte	0x04, 0x36
        /*005e*/ 	.short	(.L_41 - .L_40)
.L_40:
        /*0060*/ 	.word	0x00000008
.L_41:


//--------------------- .nv.info._Z7reduce3PiS_   --------------------------
	.section	.nv.info._Z7reduce3PiS_,"",@"SHT_CUDA_INFO"
	.sectionflags	@""
	.align	4


	//----- nvinfo : EIATTR_CUDA_API_VERSION
	.align		4
        /*0000*/ 	.byte	0x04, 0x37
        /*0002*/ 	.short	(.L_43 - .L_42)
.L_42:
        /*0004*/ 	.word	0x00000082


	//----- nvinfo : EIATTR_KPARAM_INFO
	.align		4
.L_43:
        /*0008*/ 	.byte	0x04, 0x17
        /*000a*/ 	.short	(.L_45 - .L_44)
.L_44:
        /*000c*/ 	.word	0x00000000
        /*0010*/ 	.short	0x0001
        /*0012*/ 	.short	0x0008
        /*0014*/ 	.byte	0x00, 0xf5, 0x21, 0x00


	//----- nvinfo : EIATTR_KPARAM_INFO
	.align		4
.L_45:
        /*0018*/ 	.byte	0x04, 0x17
        /*001a*/ 	.short	(.L_47 - .L_46)
.L_46:
        /*001c*/ 	.word	0x00000000
        /*0020*/ 	.short	0x0000
        /*0022*/ 	.short	0x0000
        /*0024*/ 	.byte	0x00, 0xf5, 0x21, 0x00


	//----- nvinfo : EIATTR_SPARSE_MMA_MASK
	.align		4
.L_47:
        /*0028*/ 	.byte	0x03, 0x50
        /*002a*/ 	.short	0x0000


	//----- nvinfo : EIATTR_MAXREG_COUNT
	.align		4
        /*002c*/ 	.byte	0x03, 0x1b
        /*002e*/ 	.short	0x00ff


	//----- nvinfo : EIATTR_NUM_BARRIERS
	.align		4
        /*0030*/ 	.byte	0x02, 0x4c
        /*0032*/ 	.byte	0x01
	.zero		1


	//----- nvinfo : EIATTR_MERCURY_ISA_VERSION
	.align		4
        /*0034*/ 	.byte	0x03, 0x5f
        /*0036*/ 	.short	0x0101


	//----- nvinfo : EIATTR_VRC_CTA_INIT_COUNT
	.align		4
        /*0038*/ 	.byte	0x02, 0x4a
	.zero		1
	.zero		1


	//----- nvinfo : EIATTR_EXIT_INSTR_OFFSETS
	.align		4
        /*003c*/ 	.byte	0x04, 0x1c
        /*003e*/ 	.short	(.L_49 - .L_48)


	//   ....[0]....
.L_48:
        /*0040*/ 	.word	0x00000230


	//   ....[1]....
        /*0044*/ 	.word	0x000002b0


	//----- nvinfo : EIATTR_CBANK_PARAM_SIZE
	.align		4
.L_49:
        /*0048*/ 	.byte	0x03, 0x19
        /*004a*/ 	.short	0x0010


	//----- nvinfo : EIATTR_PARAM_CBANK
	.align		4
        /*004c*/ 	.byte	0x04, 0x0a
        /*004e*/ 	.short	(.L_51 - .L_50)
	.align		4
.L_50:
        /*0050*/ 	.word	index@(.nv.constant0._Z7reduce3PiS_)
        /*0054*/ 	.short	0x0380
        /*0056*/ 	.short	0x0010


	//----- nvinfo : EIATTR_SW_WAR
	.align		4
.L_51:
        /*0058*/ 	.byte	0x04, 0x36
        /*005a*/ 	.short	(.L_53 - .L_52)
.L_52:
        /*005c*/ 	.word	0x00000008
.L_53:


//--------------------- .nv.info._Z7reduce2PiS_   --------------------------
	.section	.nv.info._Z7reduce2PiS_,"",@"SHT_CUDA_INFO"
	.sectionflags	@""
	.align	4


	//----- nvinfo : EIATTR_CUDA_API_VERSION
	.align		4
        /*0000*/ 	.byte	0x04, 0x37
        /*0002*/ 	.short	(.L_55 - .L_54)
.L_54:
        /*0004*/ 	.word	0x00000082


	//----- nvinfo : EIATTR_KPARAM_INFO
	.align		4
.L_55:
        /*0008*/ 	.byte	0x04, 0x17
        /*000a*/ 	.short	(.L_57 - .L_56)
.L_56:
        /*000c*/ 	.word	0x00000000
        /*0010*/ 	.short	0x0001
        /*0012*/ 	.short	0x0008
        /*0014*/ 	.byte	0x00, 0xf5, 0x21, 0x00


	//----- nvinfo : EIATTR_KPARAM_INFO
	.align		4
.L_57:
        /*0018*/ 	.byte	0x04, 0x17
        /*001a*/ 	.short	(.L_59 - .L_58)
.L_58:
        /*001c*/ 	.word	0x00000000
        /*0020*/ 	.short	0x0000
        /*0022*/ 	.short	0x0000
        /*0024*/ 	.byte	0x00, 0xf5, 0x21, 0x00


	//----- nvinfo : EIATTR_SPARSE_MMA_MASK
	.align		4
.L_59:
        /*0028*/ 	.byte	0x03, 0x50
        /*002a*/ 	.short	0x0000


	//----- nvinfo : EIATTR_MAXREG_COUNT
	.align		4
        /*002c*/ 	.byte	0x03, 0x1b
        /*002e*/ 	.short	0x00ff


	//----- nvinfo : EIATTR_NUM_BARRIERS
	.align		4
        /*0030*/ 	.byte	0x02, 0x4c
        /*0032*/ 	.byte	0x01
	.zero		1


	//----- nvinfo : EIATTR_MERCURY_ISA_VERSION
	.align		4
        /*0034*/ 	.byte	0x03, 0x5f
        /*0036*/ 	.short	0x0101


	//----- nvinfo : EIATTR_VRC_CTA_INIT_COUNT
	.align		4
        /*0038*/ 	.byte	0x02, 0x4a
	.zero		1
	.zero		1


	//----- nvinfo : EIATTR_EXIT_INSTR_OFFSETS
	.align		4
        /*003c*/ 	.byte	0x04, 0x1c
        /*003e*/ 	.short	(.L_61 - .L_60)


	//   ....[0]....
.L_60:
        /*0040*/ 	.word	0x000001e0


	//   ....[1]....
        /*0044*/ 	.word	0x00000260


	//----- nvinfo : EIATTR_CBANK_PARAM_SIZE
	.align		4
.L_61:
        /*0048*/ 	.byte	0x03, 0x19
        /*004a*/ 	.short	0x0010


	//----- nvinfo : EIATTR_PARAM_CBANK
	.align		4
        /*004c*/ 	.byte	0x04, 0x0a
        /*004e*/ 	.short	(.L_63 - .L_62)
	.align		4
.L_62:
        /*0050*/ 	.word	index@(.nv.constant0._Z7reduce2PiS_)
        /*0054*/ 	.short	0x0380
        /*0056*/ 	.short	0x0010


	//----- nvinfo : EIATTR_SW_WAR
	.align		4
.L_63:
        /*0058*/ 	.byte	0x04, 0x36
        /*005a*/ 	.short	(.L_65 - .L_64)
.L_64:
        /*005c*/ 	.word	0x00000008
.L_65:


//--------------------- .nv.info._Z7reduce1PiS_   --------------------------
	.section	.nv.info._Z7reduce1PiS_,"",@"SHT_CUDA_INFO"
	.sectionflags	@""
	.align	4


	//----- nvinfo : EIATTR_CUDA_API_VERSION
	.align		4
        /*0000*/ 	.byte	0x04, 0x37
        /*0002*/ 	.short	(.L_67 - .L_66)
.L_66:
        /*0004*/ 	.word	0x00000082


	//----- nvinfo : EIATTR_KPARAM_INFO
	.align		4
.L_67:
        /*0008*/ 	.byte	0x04, 0x17
        /*000a*/ 	.short	(.L_69 - .L_68)
.L_68:
        /*000c*/ 	.word	0x00000000
        /*0010*/ 	.short	0x0001
        /*0012*/ 	.short	0x0008
        /*0014*/ 	.byte	0x00, 0xf5, 0x21, 0x00


	//----- nvinfo : EIATTR_KPARAM_INFO
	.align		4
.L_69:
        /*0018*/ 	.byte	0x04, 0x17
        /*001a*/ 	.short	(.L_71 - .L_70)
.L_70:
        /*001c*/ 	.word	0x00000000
        /*0020*/ 	.short	0x0000
        /*0022*/ 	.short	0x0000
        /*0024*/ 	.byte	0x00, 0xf5, 0x21, 0x00


	//----- nvinfo : EIATTR_SPARSE_MMA_MASK
	.align		4
.L_71:
        /*0028*/ 	.byte	0x03, 0x50
        /*002a*/ 	.short	0x0000


	//----- nvinfo : EIATTR_MAXREG_COUNT
	.align		4
        /*002c*/ 	.byte	0x03, 0x1b
        /*002e*/ 	.short	0x00ff


	//----- nvinfo : EIATTR_NUM_BARRIERS
	.align		4
        /*0030*/ 	.byte	0x02, 0x4c
        /*0032*/ 	.byte	0x01
	.zero		1


	//----- nvinfo : EIATTR_MERCURY_ISA_VERSION
	.align		4
        /*0034*/ 	.byte	0x03, 0x5f
        /*0036*/ 	.short	0x0101


	//----- nvinfo : EIATTR_VRC_CTA_INIT_COUNT
	.align		4
        /*0038*/ 	.byte	0x02, 0x4a
	.zero		1
	.zero		1


	//----- nvinfo : EIATTR_EXIT_INSTR_OFFSETS
	.align		4
        /*003c*/ 	.byte	0x04, 0x1c
        /*003e*/ 	.short	(.L_73 - .L_72)


	//   ....[0]....
.L_72:
        /*0040*/ 	.word	0x00000210


	//   ....[1]....
        /*0044*/ 	.word	0x00000290


	//----- nvinfo : EIATTR_CBANK_PARAM_SIZE
	.align		4
.L_73:
        /*0048*/ 	.byte	0x03, 0x19
        /*004a*/ 	.short	0x0010


	//----- nvinfo : EIATTR_PARAM_CBANK
	.align		4
        /*004c*/ 	.byte	0x04, 0x0a
        /*004e*/ 	.short	(.L_75 - .L_74)
	.align		4
.L_74:
        /*0050*/ 	.word	index@(.nv.constant0._Z7reduce1PiS_)
        /*0054*/ 	.short	0x0380
        /*0056*/ 	.short	0x0010


	//----- nvinfo : EIATTR_SW_WAR
	.align		4
.L_75:
        /*0058*/ 	.byte	0x04, 0x36
        /*005a*/ 	.short	(.L_77 - .L_76)
.L_76:
        /*005c*/ 	.word	0x00000008
.L_77:


//--------------------- .nv.info._Z7reduce0PiS_   --------------------------
	.section	.nv.info._Z7reduce0PiS_,"",@"SHT_CUDA_INFO"
	.sectionflags	@""
	.align	4


	//----- nvinfo : EIATTR_CUDA_API_VERSION
	.align		4
        /*0000*/ 	.byte	0x04, 0x37
        /*0002*/ 	.short	(.L_79 - .L_78)
.L_78:
        /*0004*/ 	.word	0x00000082


	//----- nvinfo : EIATTR_KPARAM_INFO
	.align		4
.L_79:
        /*0008*/ 	.byte	0x04, 0x17
        /*000a*/ 	.short	(.L_81 - .L_80)
.L_80:
        /*000c*/ 	.word	0x00000000
        /*0010*/ 	.short	0x0001
        /*0012*/ 	.short	0x0008
        /*0014*/ 	.byte	0x00, 0xf5, 0x21, 0x00


	//----- nvinfo : EIATTR_KPARAM_INFO
	.align		4
.L_81:
        /*0018*/ 	.byte	0x04, 0x17
        /*001a*/ 	.short	(.L_83 - .L_82)
.L_82:
        /*001c*/ 	.word	0x00000000
        /*0020*/ 	.short	0x0000
        /*0022*/ 	.short	0x0000
        /*0024*/ 	.byte	0x00, 0xf5, 0x21, 0x00


	//----- nvinfo : EIATTR_SPARSE_MMA_MASK
	.align		4
.L_83:
        /*0028*/ 	.byte	0x03, 0x50
        /*002a*/ 	.short	0x0000


	//----- nvinfo : EIATTR_MAXREG_COUNT
	.align		4
        /*002c*/ 	.byte	0x03, 0x1b
        /*002e*/ 	.short	0x00ff


	//----- nvinfo : EIATTR_NUM_BARRIERS
	.align		4
        /*0030*/ 	.byte	0x02, 0x4c
        /*0032*/ 	.byte	0x01
	.zero		1


	//----- nvinfo : EIATTR_MERCURY_ISA_VERSION
	.align		4
        /*0034*/ 	.byte	0x03, 0x5f
        /*0036*/ 	.short	0x0101


	//----- nvinfo : EIATTR_VRC_CTA_INIT_COUNT
	.align		4
        /*0038*/ 	.byte	0x02, 0x4a
	.zero		1
	.zero		1


	//----- nvinfo : EIATTR_EXIT_INSTR_OFFSETS
	.align		4
        /*003c*/ 	.byte	0x04, 0x1c
        /*003e*/ 	.short	(.L_85 - .L_84)


	//   ....[0]....
.L_84:
        /*0040*/ 	.word	0x000001f0


	//   ....[1]....
        /*0044*/ 	.word	0x00000270


	//----- nvinfo : EIATTR_CBANK_PARAM_SIZE
	.align		4
.L_85:
        /*0048*/ 	.byte	0x03, 0x19
        /*004a*/ 	.short	0x0010


	//----- nvinfo : EIATTR_PARAM_CBANK
	.align		4
        /*004c*/ 	.byte	0x04, 0x0a
        /*004e*/ 	.short	(.L_87 - .L_86)
	.align		4
.L_86:
        /*0050*/ 	.word	index@(.nv.constant0._Z7reduce0PiS_)
        /*0054*/ 	.short	0x0380
        /*0056*/ 	.short	0x0010


	//----- nvinfo : EIATTR_SW_WAR
	.align		4
.L_87:
        /*0058*/ 	.byte	0x04, 0x36
        /*005a*/ 	.short	(.L_89 - .L_88)
.L_88:
        /*005c*/ 	.word	0x00000008
.L_89:


//--------------------- .nv.callgraph             --------------------------
	.section	.nv.callgraph,"",@"SHT_CUDA_CALLGRAPH"
	.align	4
	.sectionentsize	8
	.align		4
        /*0000*/ 	.word	0x00000000
	.align		4
        /*0004*/ 	.word	0xffffffff
	.align		4
        /*0008*/ 	.word	0x00000000
	.align		4
        /*000c*/ 	.word	0xfffffffe
	.align		4
        /*0010*/ 	.word	0x00000000
	.align		4
        /*0014*/ 	.word	0xfffffffd
	.align		4
        /*0018*/ 	.word	0x00000000
	.align		4
        /*001c*/ 	.word	0xfffffffc


//--------------------- .text._Z7reduce4PiS_      --------------------------
	.section	.text._Z7reduce4PiS_,"ax",@progbits
	.align	128
        .global         _Z7reduce4PiS_
        .type           _Z7reduce4PiS_,@function
        .size           _Z7reduce4PiS_,(.L_x_15 - _Z7reduce4PiS_)
        .other          _Z7reduce4PiS_,@"STO_CUDA_ENTRY STV_DEFAULT"
_Z7reduce4PiS_:
.text._Z7reduce4PiS_:
[----:B------:R-:W-:Y:S01]  /*0000*/  LDC R1, c[0x0][0x37c] ;  /* 0x0000df00ff017b82 */ /* 0x000fe20000000800 */
[----:B------:R-:W0:Y:S01]  /*0010*/  S2R R3, SR_TID.X ;  /* 0x0000000000037919 */ /* 0x000e220000002100 */
[----:B------:R-:W0:Y:S06]  /*0020*/  LDCU UR8, c[0x0][0x360] ;  /* 0x00006c00ff0877ac */ /* 0x000e2c0008000800 */
[----:B------:R-:W1:Y:S01]  /*0030*/  LDC.64 R6, c[0x0][0x380] ;  /* 0x0000e000ff067b82 */ /* 0x000e620000000a00 */
[----:B------:R-:W0:Y:S01]  /*0040*/  S2R R0, SR_CTAID.X ;  /* 0x0000000000007919 */ /* 0x000e220000002500 */
[----:B------:R-:W2:Y:S01]  /*0050*/  LDCU.64 UR6, c[0x0][0x358] ;  /* 0x00006b00ff0677ac */ /* 0x000ea20008000a00 */
[----:B0-----:R-:W-:-:S04]  /*0060*/  IMAD R5, R0, UR8, R3 ;  /* 0x0000000800057c24 */ /* 0x001fc8000f8e0203 */
[C---:B------:R-:W-:Y:S02]  /*0070*/  VIADD R9, R5.reuse, UR8 ;  /* 0x0000000805097c36 */ /* 0x040fe40008000000 */
[----:B-1----:R-:W-:-:S04]  /*0080*/  IMAD.WIDE.U32 R4, R5, 0x4, R6 ;  /* 0x0000000405047825 */ /* 0x002fc800078e0006 */
[----:B------:R-:W-:Y:S02]  /*0090*/  IMAD.WIDE.U32 R6, R9, 0x4, R6 ;  /* 0x0000000409067825 */ /* 0x000fe400078e0006 */
[----:B--2---:R-:W2:Y:S04]  /*00a0*/  LDG.E R4, desc[UR6][R4.64] ;  /* 0x0000000604047981 */ /* 0x004ea8000c1e1900 */
[----:B------:R-:W2:Y:S01]  /*00b0*/  LDG.E R7, desc[UR6][R6.64] ;  /* 0x0000000606077981 */ /* 0x000ea2000c1e1900 */
[----:B------:R-:W0:Y:S01]  /*00c0*/  S2UR UR5, SR_CgaCtaId ;  /* 0x00000000000579c3 */ /* 0x000e220000008800 */
[----:B------:R-:W-:Y:S01]  /*00d0*/  UMOV UR4, 0x400 ;  /* 0x0000040000047882 */ /* 0x000fe20000000000 */
[----:B------:R-:W-:Y:S01]  /*00e0*/  UISETP.GE.U32.AND UP0, UPT, UR8, 0x42, UPT ;  /* 0x000000420800788c */ /* 0x000fe2000bf06070 */
[----:B------:R-:W-:Y:S01]  /*00f0*/  ISETP.GT.U32.AND P0, PT, R3, 0x1f, PT ;  /* 0x0000001f0300780c */ /* 0x000fe20003f04070 */
[----:B0-----:R-:W-:-:S06]  /*0100*/  ULEA UR4, UR5, UR4, 0x18 ;  /* 0x0000000405047291 */ /* 0x001fcc000f8ec0ff */
[----:B------:R-:W-:Y:S01]  /*0110*/  LEA R2, R3, UR4, 0x2 ;  /* 0x0000000403027c11 */ /* 0x000fe2000f8e10ff */
[----:B--2---:R-:W-:-:S05]  /*0120*/  IMAD.IADD R9, R4, 0x1, R7 ;  /* 0x0000000104097824 */ /* 0x004fca00078e0207 */
[----:B------:R0:W-:Y:S01]  /*0130*/  STS [R2], R9 ;  /* 0x0000000902007388 */ /* 0x0001e20000000800 */
[----:B------:R-:W-:Y:S06]  /*0140*/  BAR.SYNC.DEFER_BLOCKING 0x0 ;  /* 0x0000000000007b1d */ /* 0x000fec0000010000 */
[----:B------:R-:W-:Y:S05]  /*0150*/  BRA.U !UP0, `(.L_x_0) ;  /* 0x0000000108307547 */ /* 0x000fea000b800000 */
[----:B------:R-:W-:-:S07]  /*0160*/  MOV R4, UR8 ;  /* 0x0000000800047c02 */ /* 0x000fce0008000f00 */
.L_x_1:
[----:B------:R-:W-:-:S04]  /*0170*/  SHF.R.U32.HI R8, RZ, 0x1, R4 ;  /* 0x00000001ff087819 */ /* 0x000fc80000011604 */
[----:B------:R-:W-:-:S13]  /*0180*/  ISETP.GE.U32.AND P1, PT, R3, R8, PT ;  /* 0x000000080300720c */ /* 0x000fda0003f26070 */
[----:B------:R-:W-:Y:S01]  /*0190*/  @!P1 IMAD R5, R8, 0x4, R2 ;  /* 0x0000000408059824 */ /* 0x000fe200078e0202 */
[----:B------:R-:W-:Y:S05]  /*01a0*/  @!P1 LDS R6, [R2] ;  /* 0x0000000002069984 */ /* 0x000fea0000000800 */
[----:B------:R-:W1:Y:S02]  /*01b0*/  @!P1 LDS R5, [R5] ;  /* 0x0000000005059984 */ /* 0x000e640000000800 */
[----:B-1----:R-:W-:-:S05]  /*01c0*/  @!P1 IADD3 R7, PT, PT, R5, R6, RZ ;  /* 0x0000000605079210 */ /* 0x002fca0007ffe0ff */
[----:B------:R1:W-:Y:S01]  /*01d0*/  @!P1 STS [R2], R7 ;  /* 0x0000000702009388 */ /* 0x0003e20000000800 */
[----:B------:R-:W-:Y:S01]  /*01e0*/  BAR.SYNC.DEFER_BLOCKING 0x0 ;  /* 0x0000000000007b1d */ /* 0x000fe20000010000 */
[----:B------:R-:W-:Y:S01]  /*01f0*/  ISETP.GT.U32.AND P1, PT, R4, 0x83, PT ;  /* 0x000000830400780c */ /* 0x000fe20003f24070 */
[----:B------:R-:W-:-:S12]  /*0200*/  IMAD.MOV.U32 R4, RZ, RZ, R8 ;  /* 0x000000ffff047224 */ /* 0x000fd800078e0008 */
[----:B-1----:R-:W-:Y:S05]  /*0210*/  @P1 BRA `(.L_x_1) ;  /* 0xfffffffc00d41947 */ /* 0x002fea000383ffff */
.L_x_0:
[----:B------:R-:W-:Y:S05]  /*0220*/  @P0 EXIT ;  /* 0x000000000000094d */ /* 0x000fea0003800000 */
[----:B------:R-:W-:Y:S01]  /*0230*/  LDS R4, [R2+0x80] ;  /* 0x0000800002047984 */ /* 0x000fe20000000800 */
[----:B------:R-:W-:-:S03]  /*0240*/  ISETP.NE.AND P0, PT, R3, RZ, PT ;  /* 0x000000ff0300720c */ /* 0x000fc60003f05270 */
[----:B------:R-:W1:Y:S02]  /*0250*/  LDS R5, [R2] ;  /* 0x0000000002057984 */ /* 0x000e640000000800 */
[----:B-1----:R-:W-:-:S05]  /*0260*/  IADD3 R5, PT, PT, R4, R5, RZ ;  /* 0x0000000504057210 */ /* 0x002fca0007ffe0ff */
[----:B------:R-:W-:Y:S04]  /*0270*/  STS [R2], R5 ;  /* 0x0000000502007388 */ /* 0x000fe80000000800 */
[----:B------:R-:W-:Y:S04]  /*0280*/  LDS R4, [R2+0x40] ;  /* 0x0000400002047984 */ /* 0x000fe80000000800 */
[----:B------:R-:W1:Y:S02]  /*0290*/  LDS R7, [R2] ;  /* 0x0000000002077984 */ /* 0x000e640000000800 */
[----:B-1----:R-:W-:-:S05]  /*02a0*/  IMAD.IADD R7, R4, 0x1, R7 ;  /* 0x0000000104077824 */ /* 0x002fca00078e0207 */
[----:B------:R-:W-:Y:S04]  /*02b0*/  STS [R2], R7 ;  /* 0x0000000702007388 */ /* 0x000fe80000000800 */
[----:B------:R-:W-:Y:S04]  /*02c0*/  LDS R4, [R2+0x20] ;  /* 0x0000200002047984 */ /* 0x000fe80000000800 */
[----:B0-----:R-:W0:Y:S02]  /*02d0*/  LDS R9, [R2] ;  /* 0x0000000002097984 */ /* 0x001e240000000800 */
[----:B0-----:R-:W-:-:S05]  /*02e0*/  IADD3 R9, PT, PT, R4, R9, RZ ;  /* 0x0000000904097210 */ /* 0x001fca0007ffe0ff */
[----:B------:R-:W-:Y:S04]  /*02f0*/  STS [R2], R9 ;  /* 0x0000000902007388 */ /* 0x000fe80000000800 */
[----:B------:R-:W-:Y:S04]  /*0300*/  LDS R4, [R2+0x10] ;  /* 0x0000100002047984 */ /* 0x000fe80000000800 */
[----:B------:R-:W0:Y:S02]  /*0310*/  LDS R11, [R2] ;  /* 0x00000000020b7984 */ /* 0x000e240000000800 */
[----:B0-----:R-:W-:-:S05]  /*0320*/  IMAD.IADD R11, R4, 0x1, R11 ;  /* 0x00000001040b7824 */ /* 0x001fca00078e020b */
[----:B------:R-:W-:Y:S04]  /*0330*/  STS [R2], R11 ;  /* 0x0000000b02007388 */ /* 0x000fe80000000800 */
[----:B------:R-:W-:Y:S04]  /*0340*/  LDS R4, [R2+0x8] ;  /* 0x0000080002047984 */ /* 0x000fe80000000800 */
[----:B------:R-:W0:Y:S02]  /*0350*/  LDS R5, [R2] ;  /* 0x0000000002057984 */ /* 0x000e240000000800 */
[----:B0-----:R-:W-:-:S05]  /*0360*/  IADD3 R5, PT, PT, R4, R5, RZ ;  /* 0x0000000504057210 */ /* 0x001fca0007ffe0ff */
[----:B------:R-:W-:Y:S04]  /*0370*/  STS [R2], R5 ;  /* 0x0000000502007388 */ /* 0x000fe80000000800 */
[----:B------:R-:W-:Y:S04]  /*0380*/  LDS R4, [R2+0x4] ;  /* 0x0000040002047984 */ /* 0x000fe80000000800 */
[----:B------:R-:W0:Y:S02]  /*0390*/  LDS R7, [R2] ;  /* 0x0000000002077984 */ /* 0x000e240000000800 */
[----:B0-----:R-:W-:-:S05]  /*03a0*/  IMAD.IADD R7, R4, 0x1, R7 ;  /* 0x0000000104077824 */ /* 0x001fca00078e0207 */
[----:B------:R0:W-:Y:S01]  /*03b0*/  STS [R2], R7 ;  /* 0x0000000702007388 */ /* 0x0001e20000000800 */
[----:B------:R-:W-:Y:S05]  /*03c0*/  @P0 EXIT ;  /* 0x000000000000094d */ /* 0x000fea0003800000 */
[----:B------:R-:W1:Y:S01]  /*03d0*/  S2UR UR5, SR_CgaCtaId ;  /* 0x00000000000579c3 */ /* 0x000e620000008800 */
[----:B------:R-:W-:-:S07]  /*03e0*/  UMOV UR4, 0x400 ;  /* 0x0000040000047882 */ /* 0x000fce0000000000 */
[----:B0-----:R-:W0:Y:S01]  /*03f0*/  LDC.64 R2, c[0x0][0x388] ;  /* 0x0000e200ff027b82 */ /* 0x001e220000000a00 */
[----:B-1----:R-:W-:Y:S01]  /*0400*/  ULEA UR4, UR5, UR4, 0x18 ;  /* 0x0000000405047291 */ /* 0x002fe2000f8ec0ff */
[----:B0-----:R-:W-:-:S08]  /*0410*/  IMAD.WIDE.U32 R2, R0, 0x4, R2 ;  /* 0x0000000400027825 */ /* 0x001fd000078e0002 */
[----:B------:R-:W0:Y:S04]  /*0420*/  LDS R5, [UR4] ;  /* 0x00000004ff057984 */ /* 0x000e280008000800 */
[----:B0-----:R-:W-:Y:S01]  /*0430*/  STG.E desc[UR6][R2.64], R5 ;  /* 0x0000000502007986 */ /* 0x001fe2000c101906 */
[----:B------:R-:W-:Y:S05]  /*0440*/  EXIT ;  /* 0x000000000000794d */ /* 0x000fea0003800000 */
.L_x_2:
[----:B------:R-:W-:-:S00]  /*0450*/  BRA `(.L_x_2) ;  /* 0xfffffffc00fc7947 */ /* 0x000fc0000383ffff */
[----:B------:R-:W-:-:S00]  /*0460*/  NOP ;  /* 0x0000000000007918 */ /* 0x000fc00000000000 */
        /* <DEDUP_REMOVED lines=9> */
.L_x_15:


//--------------------- .text._Z7reduce3PiS_      --------------------------
	.section	.text._Z7reduce3PiS_,"ax",@progbits
	.align	128
        .global         _Z7reduce3PiS_
        .type           _Z7reduce3PiS_,@function
        .size           _Z7reduce3PiS_,(.L_x_16 - _Z7reduce3PiS_)
        .other          _Z7reduce3PiS_,@"STO_CUDA_ENTRY STV_DEFAULT"
_Z7reduce3PiS_:
.text._Z7reduce3PiS_:
[----:B------:R-:W-:Y:S01]  /*0000*/  LDC R1, c[0x0][0x37c] ;  /* 0x0000df00ff017b82 */ /* 0x000fe20000000800 */
[----:B------:R-:W0:Y:S01]  /*0010*/  S2R R11, SR_CTAID.X ;  /* 0x00000000000b7919 */ /* 0x000e220000002500 */
[----:B------:R-:W0:Y:S06]  /*0020*/  LDCU UR8, c[0x0][0x360] ;  /* 0x00006c00ff0877ac */ /* 0x000e2c0008000800 */
[----:B------:R-:W1:Y:S01]  /*0030*/  LDC.64 R4, c[0x0][0x380] ;  /* 0x0000e000ff047b82 */ /* 0x000e620000000a00 */
[----:B------:R-:W2:Y:S01]  /*0040*/  S2R R9, SR_TID.X ;  /* 0x0000000000097919 */ /* 0x000ea20000002100 */
[----:B------:R-:W3:Y:S01]  /*0050*/  LDCU.64 UR6, c[0x0][0x358] ;  /* 0x00006b00ff0677ac */ /* 0x000ee20008000a00 */
[----:B0-----:R-:W-:-:S04]  /*0060*/  IMAD R0, R11, UR8, RZ ;  /* 0x000000080b007c24 */ /* 0x001fc8000f8e02ff */
[----:B--2---:R-:W-:-:S05]  /*0070*/  IMAD R3, R0, 0x2, R9 ;  /* 0x0000000200037824 */ /* 0x004fca00078e0209 */
[C---:B------:R-:W-:Y:S01]  /*0080*/  IADD3 R7, PT, PT, R3.reuse, UR8, RZ ;  /* 0x0000000803077c10 */ /* 0x040fe2000fffe0ff */
[----:B-1----:R-:W-:-:S04]  /*0090*/  IMAD.WIDE.U32 R2, R3, 0x4, R4 ;  /* 0x0000000403027825 */ /* 0x002fc800078e0004 */
[----:B------:R-:W-:Y:S02]  /*00a0*/  IMAD.WIDE.U32 R4, R7, 0x4, R4 ;  /* 0x0000000407047825 */ /* 0x000fe400078e0004 */
[----:B---3--:R-:W2:Y:S04]  /*00b0*/  LDG.E R2, desc[UR6][R2.64] ;  /* 0x0000000602027981 */ /* 0x008ea8000c1e1900 */
[----:B------:R-:W2:Y:S01]  /*00c0*/  LDG.E R5, desc[UR6][R4.64] ;  /* 0x0000000604057981 */ /* 0x000ea2000c1e1900 */
[----:B------:R-:W0:Y:S01]  /*00d0*/  S2UR UR5, SR_CgaCtaId ;  /* 0x00000000000579c3 */ /* 0x000e220000008800 */
[----:B------:R-:W-:Y:S01]  /*00e0*/  UMOV UR4, 0x400 ;  /* 0x0000040000047882 */ /* 0x000fe20000000000 */
[----:B------:R-:W-:Y:S01]  /*00f0*/  UISETP.GE.U32.AND UP0, UPT, UR8, 0x2, UPT ;  /* 0x000000020800788c */ /* 0x000fe2000bf06070 */
[----:B------:R-:W-:Y:S01]  /*0100*/  ISETP.NE.AND P0, PT, R9, RZ, PT ;  /* 0x000000ff0900720c */ /* 0x000fe20003f05270 */
[----:B0-----:R-:W-:-:S06]  /*0110*/  ULEA UR4, UR5, UR4, 0x18 ;  /* 0x0000000405047291 */ /* 0x001fcc000f8ec0ff */
[----:B------:R-:W-:Y:S01]  /*0120*/  LEA R7, R9, UR4, 0x2 ;  /* 0x0000000409077c11 */ /* 0x000fe2000f8e10ff */
[----:B--2---:R-:W-:-:S05]  /*0130*/  IMAD.IADD R0, R2, 0x1, R5 ;  /* 0x0000000102007824 */ /* 0x004fca00078e0205 */
[----:B------:R0:W-:Y:S01]  /*0140*/  STS [R7], R0 ;  /* 0x0000000007007388 */ /* 0x0001e20000000800 */
[----:B------:R-:W-:Y:S06]  /*0150*/  BAR.SYNC.DEFER_BLOCKING 0x0 ;  /* 0x0000000000007b1d */ /* 0x000fec0000010000 */
[----:B------:R-:W-:Y:S05]  /*0160*/  BRA.U !UP0, `(.L_x_3) ;  /* 0x0000000108307547 */ /* 0x000fea000b800000 */
[----:B0-----:R-:W-:-:S07]  /*0170*/  MOV R0, UR8 ;  /* 0x0000000800007c02 */ /* 0x001fce0008000f00 */
.L_x_4:
[----:B------:R-:W-:-:S04]  /*0180*/  SHF.R.U32.HI R6, RZ, 0x1, R0 ;  /* 0x00000001ff067819 */ /* 0x000fc80000011600 */
[----:B------:R-:W-:-:S13]  /*0190*/  ISETP.GE.U32.AND P1, PT, R9, R6, PT ;  /* 0x000000060900720c */ /* 0x000fda0003f26070 */
[----:B------:R-:W-:Y:S01]  /*01a0*/  @!P1 IMAD R2, R6, 0x4, R7 ;  /* 0x0000000406029824 */ /* 0x000fe200078e0207 */
[----:B------:R-:W-:Y:S05]  /*01b0*/  @!P1 LDS R3, [R7] ;  /* 0x0000000007039984 */ /* 0x000fea0000000800 */
[----:B------:R-:W0:Y:S02]  /*01c0*/  @!P1 LDS R2, [R2] ;  /* 0x0000000002029984 */ /* 0x000e240000000800 */
[----:B0-----:R-:W-:-:S05]  /*01d0*/  @!P1 IADD3 R4, PT, PT, R2, R3, RZ ;  /* 0x0000000302049210 */ /* 0x001fca0007ffe0ff */
[----:B------:R1:W-:Y:S01]  /*01e0*/  @!P1 STS [R7], R4 ;  /* 0x0000000407009388 */ /* 0x0003e20000000800 */
[----:B------:R-:W-:Y:S01]  /*01f0*/  BAR.SYNC.DEFER_BLOCKING 0x0 ;  /* 0x0000000000007b1d */ /* 0x000fe20000010000 */
[----:B------:R-:W-:Y:S01]  /*0200*/  ISETP.GT.U32.AND P1, PT, R0, 0x3, PT ;  /* 0x000000030000780c */ /* 0x000fe20003f24070 */
[----:B------:R-:W-:-:S12]  /*0210*/  IMAD.MOV.U32 R0, RZ, RZ, R6 ;  /* 0x000000ffff007224 */ /* 0x000fd800078e0006 */
[----:B-1----:R-:W-:Y:S05]  /*0220*/  @P1 BRA `(.L_x_4) ;  /* 0xfffffffc00d41947 */ /* 0x002fea000383ffff */
.L_x_3:
[----:B------:R-:W-:Y:S05]  /*0230*/  @P0 EXIT ;  /* 0x000000000000094d */ /* 0x000fea0003800000 */
[----:B------:R-:W1:Y:S01]  /*0240*/  S2UR UR5, SR_CgaCtaId ;  /* 0x00000000000579c3 */ /* 0x000e620000008800 */
[----:B------:R-:W-:-:S07]  /*0250*/  UMOV UR4, 0x400 ;  /* 0x0000040000047882 */ /* 0x000fce0000000000 */
[----:B------:R-:W2:Y:S01]  /*0260*/  LDC.64 R2, c[0x0][0x388] ;  /* 0x0000e200ff027b82 */ /* 0x000ea20000000a00 */
[----:B-1----:R-:W-:Y:S01]  /*0270*/  ULEA UR4, UR5, UR4, 0x18 ;  /* 0x0000000405047291 */ /* 0x002fe2000f8ec0ff */
[----:B--2---:R-:W-:-:S08]  /*0280*/  IMAD.WIDE.U32 R2, R11, 0x4, R2 ;  /* 0x000000040b027825 */ /* 0x004fd000078e0002 */
[----:B------:R-:W1:Y:S04]  /*0290*/  LDS R5, [UR4] ;  /* 0x00000004ff057984 */ /* 0x000e680008000800 */
[----:B-1----:R-:W-:Y:S01]  /*02a0*/  STG.E desc[UR6][R2.64], R5 ;  /* 0x0000000502007986 */ /* 0x002fe2000c101906 */
[----:B------:R-:W-:Y:S05]  /*02b0*/  EXIT ;  /* 0x000000000000794d */ /* 0x000fea0003800000 */
.L_x_5:
        /* <DEDUP_REMOVED lines=12> */
.L_x_16:


//--------------------- .text._Z7reduce2PiS_      --------------------------
	.section	.text._Z7reduce2PiS_,"ax",@progbits
	.align	128
        .global         _Z7reduce2PiS_
        .type           _Z7reduce2PiS_,@function
        .size           _Z7reduce2PiS_,(.L_x_17 - _Z7reduce2PiS_)
        .other          _Z7reduce2PiS_,@"STO_CUDA_ENTRY STV_DEFAULT"
_Z7reduce2PiS_:
.text._Z7reduce2PiS_:
[----:B------:R-:W-:Y:S01]  /*0000*/  LDC R1, c[0x0][0x37c] ;  /* 0x0000df00ff017b82 */ /* 0x000fe20000000800 */
[----:B------:R-:W0:Y:S07]  /*0010*/  S2R R6, SR_TID.X ;  /* 0x0000000000067919 */ /* 0x000e2e0000002100 */
[----:B------:R-:W1:Y:S01]  /*0020*/  LDC.64 R2, c[0x0][0x380] ;  /* 0x0000e000ff027b82 */ /* 0x000e620000000a00 */
[----:B------:R-:W0:Y:S01]  /*0030*/  LDCU UR8, c[0x0][0x360] ;  /* 0x00006c00ff0877ac */ /* 0x000e220008000800 */
[----:B------:R-:W0:Y:S01]  /*0040*/  S2R R7, SR_CTAID.X ;  /* 0x0000000000077919 */ /* 0x000e220000002500 */
[----:B------:R-:W2:Y:S01]  /*0050*/  LDCU.64 UR6, c[0x0][0x358] ;  /* 0x00006b00ff0677ac */ /* 0x000ea20008000a00 */
[----:B0-----:R-:W-:-:S04]  /*0060*/  IMAD R5, R7, UR8, R6 ;  /* 0x0000000807057c24 */ /* 0x001fc8000f8e0206 */
[----:B-1----:R-:W-:-:S06]  /*0070*/  IMAD.WIDE.U32 R2, R5, 0x4, R2 ;  /* 0x0000000405027825 */ /* 0x002fcc00078e0002 */
[----:B--2---:R-:W2:Y:S01]  /*0080*/  LDG.E R2, desc[UR6][R2.64] ;  /* 0x0000000602027981 */ /* 0x004ea2000c1e1900 */
[----:B------:R-:W0:Y:S01]  /*0090*/  S2UR UR5, SR_CgaCtaId ;  /* 0x00000000000579c3 */ /* 0x000e220000008800 */
[----:B------:R-:W-:Y:S01]  /*00a0*/  UMOV UR4, 0x400 ;  /* 0x0000040000047882 */ /* 0x000fe20000000000 */
[----:B------:R-:W-:Y:S01]  /*00b0*/  UISETP.GE.U32.AND UP0, UPT, UR8, 0x2, UPT ;  /* 0x000000020800788c */ /* 0x000fe2000bf06070 */
[----:B------:R-:W-:Y:S01]  /*00c0*/  ISETP.NE.AND P0, PT, R6, RZ, PT ;  /* 0x000000ff0600720c */ /* 0x000fe20003f05270 */
[----:B0-----:R-:W-:-:S06]  /*00d0*/  ULEA UR4, UR5, UR4, 0x18 ;  /* 0x0000000405047291 */ /* 0x001fcc000f8ec0ff */
[----:B------:R-:W-:-:S05]  /*00e0*/  LEA R5, R6, UR4, 0x2 ;  /* 0x0000000406057c11 */ /* 0x000fca000f8e10ff */
[----:B--2---:R0:W-:Y:S01]  /*00f0*/  STS [R5], R2 ;  /* 0x0000000205007388 */ /* 0x0041e20000000800 */
[----:B------:R-:W-:Y:S06]  /*0100*/  BAR.SYNC.DEFER_BLOCKING 0x0 ;  /* 0x0000000000007b1d */ /* 0x000fec0000010000 */
[----:B------:R-:W-:Y:S05]  /*0110*/  BRA.U !UP0, `(.L_x_6) ;  /* 0x0000000108307547 */ /* 0x000fea000b800000 */
[----:B------:R-:W-:-:S07]  /*0120*/  IMAD.U32 R0, RZ, RZ, UR8 ;  /* 0x00000008ff007e24 */ /* 0x000fce000f8e00ff */
.L_x_7:
[----:B------:R-:W-:-:S04]  /*0130*/  SHF.R.U32.HI R8, RZ, 0x1, R0 ;  /* 0x00000001ff087819 */ /* 0x000fc80000011600 */
[----:B------:R-:W-:-:S13]  /*0140*/  ISETP.GE.U32.AND P1, PT, R6, R8, PT ;  /* 0x000000080600720c */ /* 0x000fda0003f26070 */
[----:B0-----:R-:W-:Y:S01]  /*0150*/  @!P1 IMAD R2, R8, 0x4, R5 ;  /* 0x0000000408029824 */ /* 0x001fe200078e0205 */
        /* <DEDUP_REMOVED lines=8> */
.L_x_6:
        /* <DEDUP_REMOVED lines=9> */
.L_x_8:
        /* <DEDUP_REMOVED lines=9> */
.L_x_17:


//--------------------- .text._Z7reduce1PiS_      --------------------------
	.section	.text._Z7reduce1PiS_,"ax",@progbits
	.align	128
        .global         _Z7reduce1PiS_
        .type           _Z7reduce1PiS_,@function
        .size           _Z7reduce1PiS_,(.L_x_18 - _Z7reduce1PiS_)
        .other          _Z7reduce1PiS_,@"STO_CUDA_ENTRY STV_DEFAULT"
_Z7reduce1PiS_:
.text._Z7reduce1PiS_:
        /* <DEDUP_REMOVED lines=18> */
[----:B------:R-:W-:-:S05]  /*0120*/  UMOV UR5, 0x1 ;  /* 0x0000000100057882 */ /* 0x000fca0000000000 */
.L_x_10:
[----:B------:R-:W-:-:S04]  /*0130*/  USHF.L.U32 UR6, UR5, 0x1, URZ ;  /* 0x0000000105067899 */ /* 0x000fc800080006ff */
[----:B------:R-:W-:Y:S02]  /*0140*/  UISETP.GE.U32.AND UP0, UPT, UR6, UR7, UPT ;  /* 0x000000070600728c */ /* 0x000fe4000bf06070 */
[----:B01----:R-:W-:-:S05]  /*0150*/  IMAD R2, R4, UR6, RZ ;  /* 0x0000000604027c24 */ /* 0x003fca000f8e02ff */
[----:B------:R-:W-:-:S13]  /*0160*/  ISETP.GE.U32.AND P0, PT, R2, UR7, PT ;  /* 0x0000000702007c0c */ /* 0x000fda000bf06070 */
[C---:B------:R-:W-:Y:S01]  /*0170*/  @!P0 VIADD R0, R2.reuse, UR5 ;  /* 0x0000000502008c36 */ /* 0x040fe20008000000 */
[----:B------:R-:W-:Y:S01]  /*0180*/  @!P0 LEA R2, R2, UR4, 0x2 ;  /* 0x0000000402028c11 */ /* 0x000fe2000f8e10ff */
[----:B------:R-:W-:-:S03]  /*0190*/  UMOV UR5, UR6 ;  /* 0x0000000600057c82 */ /* 0x000fc60008000000 */
[----:B------:R-:W-:Y:S01]  /*01a0*/  @!P0 LEA R0, R0, UR4, 0x2 ;  /* 0x0000000400008c11 */ /* 0x000fe2000f8e10ff */
[----:B------:R-:W-:Y:S05]  /*01b0*/  @!P0 LDS R3, [R2] ;  /* 0x0000000002038984 */ /* 0x000fea0000000800 */
[----:B------:R-:W0:Y:S02]  /*01c0*/  @!P0 LDS R0, [R0] ;  /* 0x0000000000008984 */ /* 0x000e240000000800 */
[----:B0-----:R-:W-:-:S05]  /*01d0*/  @!P0 IADD3 R3, PT, PT, R0, R3, RZ ;  /* 0x0000000300038210 */ /* 0x001fca0007ffe0ff */
[----:B------:R1:W-:Y:S01]  /*01e0*/  @!P0 STS [R2], R3 ;  /* 0x0000000302008388 */ /* 0x0003e20000000800 */
[----:B------:R-:W-:Y:S06]  /*01f0*/  BAR.SYNC.DEFER_BLOCKING 0x0 ;  /* 0x0000000000007b1d */ /* 0x000fec0000010000 */
[----:B------:R-:W-:Y:S05]  /*0200*/  BRA.U !UP0, `(.L_x_10) ;  /* 0xfffffffd08c87547 */ /* 0x000fea000b83ffff */
.L_x_9:
[----:B------:R-:W-:Y:S05]  /*0210*/  @P1 EXIT ;  /* 0x000000000000194d */ /* 0x000fea0003800000 */
[----:B------:R-:W2:Y:S01]  /*0220*/  S2UR UR5, SR_CgaCtaId ;  /* 0x00000000000579c3 */ /* 0x000ea20000008800 */
[----:B------:R-:W-:-:S07]  /*0230*/  UMOV UR4, 0x400 ;  /* 0x0000040000047882 */ /* 0x000fce0000000000 */
[----:B01----:R-:W0:Y:S01]  /*0240*/  LDC.64 R2, c[0x0][0x388] ;  /* 0x0000e200ff027b82 */ /* 0x003e220000000a00 */
[----:B--2---:R-:W-:Y:S01]  /*0250*/  ULEA UR4, UR5, UR4, 0x18 ;  /* 0x0000000405047291 */ /* 0x004fe2000f8ec0ff */
[----:B0-----:R-:W-:-:S08]  /*0260*/  IMAD.WIDE.U32 R2, R7, 0x4, R2 ;  /* 0x0000000407027825 */ /* 0x001fd000078e0002 */
[----:B------:R-:W0:Y:S04]  /*0270*/  LDS R5, [UR4] ;  /* 0x00000004ff057984 */ /* 0x000e280008000800 */
[----:B0-----:R-:W-:Y:S01]  /*0280*/  STG.E desc[UR8][R2.64], R5 ;  /* 0x0000000502007986 */ /* 0x001fe2000c101908 */
[----:B------:R-:W-:Y:S05]  /*0290*/  EXIT ;  /* 0x000000000000794d */ /* 0x000fea0003800000 */
.L_x_11:
        /* <DEDUP_REMOVED lines=14> */
.L_x_18:


//--------------------- .text._Z7reduce0PiS_      --------------------------
	.section	.text._Z7reduce0PiS_,"ax",@progbits
	.align	128
        .global         _Z7reduce0PiS_
        .type           _Z7reduce0PiS_,@function
        .size           _Z7reduce0PiS_,(.L_x_19 - _Z7reduce0PiS_)
        .other          _Z7reduce0PiS_,@"STO_CUDA_ENTRY STV_DEFAULT"
_Z7reduce0PiS_:
.text._Z7reduce0PiS_:
        /* <DEDUP_REMOVED lines=18> */
[----:B------:R-:W-:-:S07]  /*0120*/  IMAD.MOV.U32 R0, RZ, RZ, 0x1 ;  /* 0x00000001ff007424 */ /* 0x000fce00078e00ff */
.L_x_13:
[----:B------:R-:W-:-:S05]  /*0130*/  IMAD.SHL.U32 R8, R0, 0x2, RZ ;  /* 0x0000000200087824 */ /* 0x000fca00078e00ff */
[----:B0-----:R-:W-:-:S04]  /*0140*/  IADD3 R2, PT, PT, R8, -0x1, RZ ;  /* 0xffffffff08027810 */ /* 0x001fc80007ffe0ff */
[----:B------:R-:W-:-:S13]  /*0150*/  LOP3.LUT P1, RZ, R2, R7, RZ, 0xc0, !PT ;  /* 0x0000000702ff7212 */ /* 0x000fda000782c0ff */
[----:B------:R-:W-:Y:S01]  /*0160*/  @!P1 IMAD R2, R0, 0x4, R5 ;  /* 0x0000000400029824 */ /* 0x000fe200078e0205 */
[----:B------:R-:W-:Y:S01]  /*0170*/  @!P1 LDS R3, [R5] ;  /* 0x0000000005039984 */ /* 0x000fe20000000800 */
[----:B------:R-:W-:-:S04]  /*0180*/  MOV R0, R8 ;  /* 0x0000000800007202 */ /* 0x000fc80000000f00 */
[----:B------:R-:W0:Y:S02]  /*0190*/  @!P1 LDS R2, [R2] ;  /* 0x0000000002029984 */ /* 0x000e240000000800 */
[----:B0-----:R-:W-:-:S05]  /*01a0*/  @!P1 IADD3 R4, PT, PT, R2, R3, RZ ;  /* 0x0000000302049210 */ /* 0x001fca0007ffe0ff */
[----:B------:R1:W-:Y:S01]  /*01b0*/  @!P1 STS [R5], R4 ;  /* 0x0000000405009388 */ /* 0x0003e20000000800 */
[----:B------:R-:W-:Y:S01]  /*01c0*/  BAR.SYNC.DEFER_BLOCKING 0x0 ;  /* 0x0000000000007b1d */ /* 0x000fe20000010000 */
[----:B------:R-:W-:-:S13]  /*01d0*/  ISETP.GE.U32.AND P1, PT, R8, UR8, PT ;  /* 0x0000000808007c0c */ /* 0x000fda000bf26070 */
[----:B-1----:R-:W-:Y:S05]  /*01e0*/  @!P1 BRA `(.L_x_13) ;  /* 0xfffffffc00d09947 */ /* 0x002fea000383ffff */
.L_x_12:
        /* <DEDUP_REMOVED lines=9> */
.L_x_14:
        /* <DEDUP_REMOVED lines=16> */
.L_x_19:


//--------------------- .nv.shared._Z7reduce4PiS_ --------------------------
	.section	.nv.shared._Z7reduce4PiS_,"aw",@nobits
	.sectionflags	@""
	.align	16
	.zero		1024


//--------------------- .nv.shared.reserved.0     --------------------------
	.section	.nv.shared.reserved.0,"aw",@nobits
	.weak		__nv_reservedSMEM_offset_0_alias
	.size		__nv_reservedSMEM_offset_0_alias, 0, 64
	.other		__nv_reservedSMEM_offset_0_alias,@"STO_CUDA_RESERVED_SHARED STV_DEFAULT"
__nv_reservedSMEM_offset_0_alias:
	.zero		0
	.zero		64


//--------------------- .nv.shared._Z7reduce3PiS_ --------------------------
	.section	.nv.shared._Z7reduce3PiS_,"aw",@nobits
	.sectionflags	@""
	.align	16
	.zero		1024


//--------------------- .nv.shared._Z7reduce2PiS_ --------------------------
	.section	.nv.shared._Z7reduce2PiS_,"aw",@nobits
	.sectionflags	@""
	.align	16
	.zero		1024


//--------------------- .nv.shared._Z7reduce1PiS_ --------------------------
	.section	.nv.shared._Z7reduce1PiS_,"aw",@nobits
	.sectionflags	@""
	.align	16
	.zero		1024


//--------------------- .nv.shared._Z7reduce0PiS_ --------------------------
	.section	.nv.shared._Z7reduce0PiS_,"aw",@nobits
	.sectionflags	@""
	.align	16
	.zero		1024


//--------------------- .nv.constant0._Z7reduce4PiS_ --------------------------
	.section	.nv.constant0._Z7reduce4PiS_,"a",@progbits
	.sectionflags	@""
	.align	4
.nv.constant0._Z7reduce4PiS_:
	.zero		912


//--------------------- .nv.constant0._Z7reduce3PiS_ --------------------------
	.section	.nv.constant0._Z7reduce3PiS_,"a",@progbits
	.sectionflags	@""
	.align	4
.nv.constant0._Z7reduce3PiS_:
	.zero		912


//--------------------- .nv.constant0._Z7reduce2PiS_ --------------------------
	.section	.nv.constant0._Z7reduce2PiS_,"a",@progbits
	.sectionflags	@""
	.align	4
.nv.constant0._Z7reduce2PiS_:
	.zero		912


//--------------------- .nv.constant0._Z7reduce1PiS_ --------------------------
	.section	.nv.constant0._Z7reduce1PiS_,"a",@progbits
	.sectionflags	@""
	.align	4
.nv.constant0._Z7reduce1PiS_:
	.zero		912


//--------------------- .nv.constant0._Z7reduce0PiS_ --------------------------
	.section	.nv.constant0._Z7reduce0PiS_,"a",@progbits
	.sectionflags	@""
	.align	4
.nv.constant0._Z7reduce0PiS_:
	.zero		912


//--------------------- SYMBOLS --------------------------

	.type		.nv.reservedSmem.offset0,@object
	.size		.nv.reservedSmem.offset0,0x4
	.type		.nv.reservedSmem.cap,@object
	.size		.nv.reservedSmem.cap,0x4
